//
// Generated by NVIDIA NVVM Compiler
//
// Compiler Build ID: CL-36424714
// Cuda compilation tools, release 13.0, V13.0.88
// Based on NVVM 20.0.0
//

.version 9.0
.target sm_100
.address_size 64

	// .globl	_Z11cuda_simplePfi

.visible .entry _Z11cuda_simplePfi(
	.param .u64 .ptr .align 1 _Z11cuda_simplePfi_param_0,
	.param .u32 _Z11cuda_simplePfi_param_1
)
{
	.reg .pred 	%p<10>;
	.reg .b32 	%r<30>;
	.reg .b32 	%f<16>;
	.reg .b64 	%rd<13>;

	ld.param.u64 	%rd5, [_Z11cuda_simplePfi_param_0];
	ld.param.u32 	%r11, [_Z11cuda_simplePfi_param_1];
	cvta.to.global.u64 	%rd1, %rd5;
	setp.lt.s32 	%p1, %r11, 1;
	@%p1 bra 	$L__BB0_12;
	and.b32  	%r1, %r11, 7;
	setp.lt.u32 	%p2, %r11, 8;
	mov.b32 	%r28, 0;
	@%p2 bra 	$L__BB0_4;
	and.b32  	%r28, %r11, 2147483640;
	add.s64 	%rd12, %rd1, 16;
	mov.b32 	%r26, 0;
$L__BB0_3:
	.pragma "nounroll";
	cvt.rn.f32.u32 	%f1, %r26;
	st.global.f32 	[%rd12+-16], %f1;
	add.s32 	%r14, %r26, 1;
	cvt.rn.f32.u32 	%f2, %r14;
	st.global.f32 	[%rd12+-12], %f2;
	add.s32 	%r15, %r26, 2;
	cvt.rn.f32.u32 	%f3, %r15;
	st.global.f32 	[%rd12+-8], %f3;
	add.s32 	%r16, %r26, 3;
	cvt.rn.f32.u32 	%f4, %r16;
	st.global.f32 	[%rd12+-4], %f4;
	add.s32 	%r17, %r26, 4;
	cvt.rn.f32.u32 	%f5, %r17;
	st.global.f32 	[%rd12], %f5;
	add.s32 	%r18, %r26, 5;
	cvt.rn.f32.u32 	%f6, %r18;
	st.global.f32 	[%rd12+4], %f6;
	add.s32 	%r19, %r26, 6;
	cvt.rn.f32.u32 	%f7, %r19;
	st.global.f32 	[%rd12+8], %f7;
	add.s32 	%r20, %r26, 7;
	cvt.rn.f32.u32 	%f8, %r20;
	st.global.f32 	[%rd12+12], %f8;
	add.s64 	%rd12, %rd12, 32;
	add.s32 	%r26, %r26, 8;
	setp.ne.s32 	%p3, %r26, %r28;
	@%p3 bra 	$L__BB0_3;
$L__BB0_4:
	setp.eq.s32 	%p4, %r1, 0;
	@%p4 bra 	$L__BB0_12;
	and.b32  	%r6, %r11, 3;
	setp.lt.u32 	%p5, %r1, 4;
	@%p5 bra 	$L__BB0_7;
	mul.wide.u32 	%rd6, %r28, 4;
	add.s64 	%rd7, %rd1, %rd6;
	cvt.rn.f32.u32 	%f9, %r28;
	st.global.f32 	[%rd7], %f9;
	add.s32 	%r21, %r28, 1;
	cvt.rn.f32.u32 	%f10, %r21;
	st.global.f32 	[%rd7+4], %f10;
	add.s32 	%r22, %r28, 2;
	cvt.rn.f32.u32 	%f11, %r22;
	st.global.f32 	[%rd7+8], %f11;
	add.s32 	%r23, %r28, 3;
	cvt.rn.f32.u32 	%f12, %r23;
	st.global.f32 	[%rd7+12], %f12;
	add.s32 	%r28, %r28, 4;
$L__BB0_7:
	setp.eq.s32 	%p6, %r6, 0;
	@%p6 bra 	$L__BB0_12;
	setp.eq.s32 	%p7, %r6, 1;
	@%p7 bra 	$L__BB0_10;
	mul.wide.u32 	%rd8, %r28, 4;
	add.s64 	%rd9, %rd1, %rd8;
	cvt.rn.f32.u32 	%f13, %r28;
	st.global.f32 	[%rd9], %f13;
	add.s32 	%r24, %r28, 1;
	cvt.rn.f32.u32 	%f14, %r24;
	st.global.f32 	[%rd9+4], %f14;
	add.s32 	%r28, %r28, 2;
$L__BB0_10:
	and.b32  	%r25, %r11, 1;
	setp.eq.b32 	%p8, %r25, 1;
	not.pred 	%p9, %p8;
	@%p9 bra 	$L__BB0_12;
	mul.wide.u32 	%rd10, %r28, 4;
	add.s64 	%rd11, %rd1, %rd10;
	cvt.rn.f32.u32 	%f15, %r28;
	st.global.f32 	[%rd11], %f15;
$L__BB0_12:
	ret;

}
	// .globl	_Z21cuda_process_parallelPfi
.visible .entry _Z21cuda_process_parallelPfi(
	.param .u64 .ptr .align 1 _Z21cuda_process_parallelPfi_param_0,
	.param .u32 _Z21cuda_process_parallelPfi_param_1
)
{
	.reg .pred 	%p<7>;
	.reg .b32 	%r<33>;
	.reg .b32 	%f<11>;
	.reg .b64 	%rd<20>;

	ld.param.u64 	%rd6, [_Z21cuda_process_parallelPfi_param_0];
	ld.param.u32 	%r15, [_Z21cuda_process_parallelPfi_param_1];
	cvta.to.global.u64 	%rd1, %rd6;
	mov.u32 	%r1, %tid.x;
	mov.u32 	%r2, %ctaid.x;
	mov.u32 	%r3, %ntid.x;
	mov.u32 	%r16, %nctaid.x;
	mad.lo.s32 	%r31, %r2, %r3, %r1;
	mul.lo.s32 	%r5, %r3, %r16;
	setp.ge.s32 	%p1, %r31, %r15;
	@%p1 bra 	$L__BB1_6;
	add.s32 	%r17, %r31, %r5;
	max.s32 	%r18, %r15, %r17;
	setp.lt.s32 	%p2, %r17, %r15;
	selp.u32 	%r19, 1, 0, %p2;
	add.s32 	%r20, %r17, %r19;
	sub.s32 	%r21, %r18, %r20;
	div.u32 	%r22, %r21, %r5;
	add.s32 	%r6, %r22, %r19;
	and.b32  	%r23, %r6, 3;
	setp.eq.s32 	%p3, %r23, 3;
	@%p3 bra 	$L__BB1_4;
	mul.wide.u32 	%rd7, %r3, %r2;
	cvt.u64.u32 	%rd8, %r1;
	add.s64 	%rd9, %rd7, %rd8;
	shl.b64 	%rd10, %rd9, 2;
	add.s64 	%rd19, %rd1, %rd10;
	mul.wide.u32 	%rd3, %r5, 4;
	add.s32 	%r24, %r6, 1;
	and.b32  	%r25, %r24, 3;
	neg.s32 	%r29, %r25;
$L__BB1_3:
	.pragma "nounroll";
	ld.global.f32 	%f1, [%rd19];
	mul.f32 	%f2, %f1, 0f3FC00000;
	st.global.f32 	[%rd19], %f2;
	add.s32 	%r31, %r31, %r5;
	add.s64 	%rd19, %rd19, %rd3;
	add.s32 	%r29, %r29, 1;
	setp.ne.s32 	%p4, %r29, 0;
	@%p4 bra 	$L__BB1_3;
$L__BB1_4:
	setp.lt.u32 	%p5, %r6, 3;
	@%p5 bra 	$L__BB1_6;
$L__BB1_5:
	mul.wide.u32 	%rd11, %r31, 4;
	add.s64 	%rd12, %rd1, %rd11;
	ld.global.f32 	%f3, [%rd12];
	mul.f32 	%f4, %f3, 0f3FC00000;
	st.global.f32 	[%rd12], %f4;
	add.s32 	%r26, %r31, %r5;
	mul.wide.u32 	%rd13, %r26, 4;
	add.s64 	%rd14, %rd1, %rd13;
	ld.global.f32 	%f5, [%rd14];
	mul.f32 	%f6, %f5, 0f3FC00000;
	st.global.f32 	[%rd14], %f6;
	add.s32 	%r27, %r26, %r5;
	mul.wide.u32 	%rd15, %r27, 4;
	add.s64 	%rd16, %rd1, %rd15;
	ld.global.f32 	%f7, [%rd16];
	mul.f32 	%f8, %f7, 0f3FC00000;
	st.global.f32 	[%rd16], %f8;
	add.s32 	%r28, %r27, %r5;
	mul.wide.u32 	%rd17, %r28, 4;
	add.s64 	%rd18, %rd1, %rd17;
	ld.global.f32 	%f9, [%rd18];
	mul.f32 	%f10, %f9, 0f3FC00000;
	st.global.f32 	[%rd18], %f10;
	add.s32 	%r31, %r28, %r5;
	setp.lt.s32 	%p6, %r31, %r15;
	@%p6 bra 	$L__BB1_5;
$L__BB1_6:
	ret;

}


// ===== COMPILED SASS (sm_100) =====

	.target	sm_100

	.elftype	@"ET_EXEC"


//--------------------- .note.nv.tkinfo           --------------------------
	.section	.note.nv.tkinfo,"",@"SHT_NOTE"
	.sectionflags	@"SHF_NOTE_NV_TKINFO"
	.tkinfo
        /*0018*/ 	.word	0x00000002
        /*0030*/ 	.string	""
        /*0030*/ 	.string	"ptxas"
        /*0030*/ 	.string	"Cuda compilation tools, release 13.0, V13.0.88"
        /*0030*/ 	.string	"Build cuda_13.0.r13.0/compiler.36424714_0"
        /*0030*/ 	.string	"-arch sm_100 -m 64 "



//--------------------- .note.nv.cuinfo           --------------------------
	.section	.note.nv.cuinfo,"",@"SHT_NOTE"
	.sectionflags	@"SHF_NOTE_NV_CUINFO"
        /*0018*/ 	.short	0x0002
        /*001a*/ 	.short	0x0064
        /*001c*/ 	.short	0x0082
	.zero		2


//--------------------- .nv.info                  --------------------------
	.section	.nv.info,"",@"SHT_CUDA_INFO"
	.align	4


	//----- nvinfo : EIATTR_REGCOUNT
	.align		4
        /*0000*/ 	.byte	0x04, 0x2f
        /*0002*/ 	.short	(.L_1 - .L_0)
	.align		4
.L_0:
        /*0004*/ 	.word	index@(_Z11cuda_simplePfi)
        /*0008*/ 	.word	0x00000016


	//----- nvinfo : EIATTR_FRAME_SIZE
	.align		4
.L_1:
        /*000c*/ 	.byte	0x04, 0x11
        /*000e*/ 	.short	(.L_3 - .L_2)
	.align		4
.L_2:
        /*0010*/ 	.word	index@(_Z11cuda_simplePfi)
        /*0014*/ 	.word	0x00000000


	//----- nvinfo : EIATTR_REGCOUNT
	.align		4
.L_3:
        /*0018*/ 	.byte	0x04, 0x2f
        /*001a*/ 	.short	(.L_5 - .L_4)
	.align		4
.L_4:
        /*001c*/ 	.word	index@(_Z21cuda_process_parallelPfi)
        /*0020*/ 	.word	0x00000016


	//----- nvinfo : EIATTR_FRAME_SIZE
	.align		4
.L_5:
        /*0024*/ 	.byte	0x04, 0x11
        /*0026*/ 	.short	(.L_7 - .L_6)
	.align		4
.L_6:
        /*0028*/ 	.word	index@(_Z21cuda_process_parallelPfi)
        /*002c*/ 	.word	0x00000000


	//----- nvinfo : EIATTR_MIN_STACK_SIZE
	.align		4
.L_7:
        /*0030*/ 	.byte	0x04, 0x12
        /*0032*/ 	.short	(.L_9 - .L_8)
	.align		4
.L_8:
        /*0034*/ 	.word	index@(_Z21cuda_process_parallelPfi)
        /*0038*/ 	.word	0x00000000


	//----- nvinfo : EIATTR_MIN_STACK_SIZE
	.align		4
.L_9:
        /*003c*/ 	.byte	0x04, 0x12
        /*003e*/ 	.short	(.L_11 - .L_10)
	.align		4
.L_10:
        /*0040*/ 	.word	index@(_Z11cuda_simplePfi)
        /*0044*/ 	.word	0x00000000
.L_11:


//--------------------- .nv.compat                --------------------------
	.section	.nv.compat,"",@"SHT_CUDA_COMPAT_INFO"
	.align	4
        /*0000*/ 	.byte	0x02, 0x09, 0x00, 0x00, 0x02, 0x02, 0x01, 0x00, 0x02, 0x05, 0x05, 0x00, 0x03, 0x07, 0x01, 0x01
        /*0010*/ 	.byte	0x02, 0x03, 0x00, 0x00, 0x02, 0x06, 0x01, 0x00, 0x04, 0x0b, 0x08, 0x00, 0x09, 0x00, 0x00, 0x00
        /*0020*/ 	.byte	0x00, 0x00, 0x00, 0x00


//--------------------- .nv.info._Z21cuda_process_parallelPfi --------------------------
	.section	.nv.info._Z21cuda_process_parallelPfi,"",@"SHT_CUDA_INFO"
	.sectionflags	@""
	.align	4


	//----- nvinfo : EIATTR_CUDA_API_VERSION
	.align		4
        /*0000*/ 	.byte	0x04, 0x37
        /*0002*/ 	.short	(.L_13 - .L_12)
.L_12:
        /*0004*/ 	.word	0x00000082


	//----- nvinfo : EIATTR_KPARAM_INFO
	.align		4
.L_13:
        /*0008*/ 	.byte	0x04, 0x17
        /*000a*/ 	.short	(.L_15 - .L_14)
.L_14:
        /*000c*/ 	.word	0x00000000
        /*0010*/ 	.short	0x0001
        /*0012*/ 	.short	0x0008
        /*0014*/ 	.byte	0x00, 0xf0, 0x11, 0x00


	//----- nvinfo : EIATTR_KPARAM_INFO
	.align		4
.L_15:
        /*0018*/ 	.byte	0x04, 0x17
        /*001a*/ 	.short	(.L_17 - .L_16)
.L_16:
        /*001c*/ 	.word	0x00000000
        /*0020*/ 	.short	0x0000
        /*0022*/ 	.short	0x0000
        /*0024*/ 	.byte	0x00, 0xf5, 0x21, 0x00


	//----- nvinfo : EIATTR_SPARSE_MMA_MASK
	.align		4
.L_17:
        /*0028*/ 	.byte	0x03, 0x50
        /*002a*/ 	.short	0x0000


	//----- nvinfo : EIATTR_MAXREG_COUNT
	.align		4
        /*002c*/ 	.byte	0x03, 0x1b
        /*002e*/ 	.short	0x00ff


	//----- nvinfo : EIATTR_MERCURY_ISA_VERSION
	.align		4
        /*0030*/ 	.byte	0x03, 0x5f
        /*0032*/ 	.short	0x0101


	//----- nvinfo : EIATTR_VRC_CTA_INIT_COUNT
	.align		4
        /*0034*/ 	.byte	0x02, 0x4a
	.zero		1
	.zero		1


	//----- nvinfo : EIATTR_EXIT_INSTR_OFFSETS
	.align		4
        /*0038*/ 	.byte	0x04, 0x1c
        /*003a*/ 	.short	(.L_19 - .L_18)


	//   ....[0]....
.L_18:
        /*003c*/ 	.word	0x00000080


	//   ....[1]....
        /*0040*/ 	.word	0x000003d0


	//   ....[2]....
        /*0044*/ 	.word	0x00000540


	//----- nvinfo : EIATTR_CRS_STACK_SIZE
	.align		4
.L_19:
        /*0048*/ 	.byte	0x04, 0x1e
        /*004a*/ 	.short	(.L_21 - .L_20)
.L_20:
        /*004c*/ 	.word	0x00000000


	//----- nvinfo : EIATTR_CBANK_PARAM_SIZE
	.align		4
.L_21:
        /*0050*/ 	.byte	0x03, 0x19
        /*0052*/ 	.short	0x000c


	//----- nvinfo : EIATTR_PARAM_CBANK
	.align		4
        /*0054*/ 	.byte	0x04, 0x0a
        /*0056*/ 	.short	(.L_23 - .L_22)
	.align		4
.L_22:
        /*0058*/ 	.word	index@(.nv.constant0._Z21cuda_process_parallelPfi)
        /*005c*/ 	.short	0x0380
        /*005e*/ 	.short	0x000c


	//----- nvinfo : EIATTR_SW_WAR
	.align		4
.L_23:
        /*0060*/ 	.byte	0x04, 0x36
        /*0062*/ 	.short	(.L_25 - .L_24)
.L_24:
        /*0064*/ 	.word	0x00000008
.L_25:


//--------------------- .nv.info._Z11cuda_simplePfi --------------------------
	.section	.nv.info._Z11cuda_simplePfi,"",@"SHT_CUDA_INFO"
	.sectionflags	@""
	.align	4


	//----- nvinfo : EIATTR_CUDA_API_VERSION
	.align		4
        /*0000*/ 	.byte	0x04, 0x37
        /*0002*/ 	.short	(.L_27 - .L_26)
.L_26:
        /*0004*/ 	.word	0x00000082


	//----- nvinfo : EIATTR_KPARAM_INFO
	.align		4
.L_27:
        /*0008*/ 	.byte	0x04, 0x17
        /*000a*/ 	.short	(.L_29 - .L_28)
.L_28:
        /*000c*/ 	.word	0x00000000
        /*0010*/ 	.short	0x0001
        /*0012*/ 	.short	0x0008
        /*0014*/ 	.byte	0x00, 0xf0, 0x11, 0x00


	//----- nvinfo : EIATTR_KPARAM_INFO
	.align		4
.L_29:
        /*0018*/ 	.byte	0x04, 0x17
        /*001a*/ 	.short	(.L_31 - .L_30)
.L_30:
        /*001c*/ 	.word	0x00000000
        /*0020*/ 	.short	0x0000
        /*0022*/ 	.short	0x0000
        /*0024*/ 	.byte	0x00, 0xf5, 0x21, 0x00


	//----- nvinfo : EIATTR_SPARSE_MMA_MASK
	.align		4
.L_31:
        /*0028*/ 	.byte	0x03, 0x50
        /*002a*/ 	.short	0x0000


	//----- nvinfo : EIATTR_MAXREG_COUNT
	.align		4
        /*002c*/ 	.byte	0x03, 0x1b
        /*002e*/ 	.short	0x00ff


	//----- nvinfo : EIATTR_MERCURY_ISA_VERSION
	.align		4
        /*0030*/ 	.byte	0x03, 0x5f
        /*0032*/ 	.short	0x0101


	//----- nvinfo : EIATTR_VRC_CTA_INIT_COUNT
	.align		4
        /*0034*/ 	.byte	0x02, 0x4a
	.zero		1
	.zero		1


	//----- nvinfo : EIATTR_EXIT_INSTR_OFFSETS
	.align		4
        /*0038*/ 	.byte	0x04, 0x1c
        /*003a*/ 	.short	(.L_33 - .L_32)


	//   ....[0]....
.L_32:
        /*003c*/ 	.word	0x00000030


	//   ....[1]....
        /*0040*/ 	.word	0x000002f0


	//   ....[2]....
        /*0044*/ 	.word	0x00000420


	//   ....[3]....
        /*0048*/ 	.word	0x000004f0


	//   ....[4]....
        /*004c*/ 	.word	0x00000540


	//----- nvinfo : EIATTR_CBANK_PARAM_SIZE
	.align		4
.L_33:
        /*0050*/ 	.byte	0x03, 0x19
        /*0052*/ 	.short	0x000c


	//----- nvinfo : EIATTR_PARAM_CBANK
	.align		4
        /*0054*/ 	.byte	0x04, 0x0a
        /*0056*/ 	.short	(.L_35 - .L_34)
	.align		4
.L_34:
        /*0058*/ 	.word	index@(.nv.constant0._Z11cuda_simplePfi)
        /*005c*/ 	.short	0x0380
        /*005e*/ 	.short	0x000c


	//----- nvinfo : EIATTR_SW_WAR
	.align		4
.L_35:
        /*0060*/ 	.byte	0x04, 0x36
        /*0062*/ 	.short	(.L_37 - .L_36)
.L_36:
        /*0064*/ 	.word	0x00000008
.L_37:


//--------------------- .nv.callgraph             --------------------------
	.section	.nv.callgraph,"",@"SHT_CUDA_CALLGRAPH"
	.align	4
	.sectionentsize	8
	.align		4
        /*0000*/ 	.word	0x00000000
	.align		4
        /*0004*/ 	.word	0xffffffff
	.align		4
        /*0008*/ 	.word	0x00000000
	.align		4
        /*000c*/ 	.word	0xfffffffe
	.align		4
        /*0010*/ 	.word	0x00000000
	.align		4
        /*0014*/ 	.word	0xfffffffd
	.align		4
        /*0018*/ 	.word	0x00000000
	.align		4
        /*001c*/ 	.word	0xfffffffc


//--------------------- .text._Z21cuda_process_parallelPfi --------------------------
	.section	.text._Z21cuda_process_parallelPfi,"ax",@progbits
	.align	128
        .global         _Z21cuda_process_parallelPfi
        .type           _Z21cuda_process_parallelPfi,@function
        .size           _Z21cuda_process_parallelPfi,(.L_x_10 - _Z21cuda_process_parallelPfi)
        .other          _Z21cuda_process_parallelPfi,@"STO_CUDA_ENTRY STV_DEFAULT"
_Z21cuda_process_parallelPfi:
.text._Z21cuda_process_parallelPfi:
[----:B------:R-:W-:Y:S01]  /*0000*/  LDC R1, c[0x0][0x37c] ;  /* 0x0000df00ff017b82 */ /* 0x000fe20000000800 */
[----:B------:R-:W0:Y:S07]  /*0010*/  S2R R2, SR_TID.X ;  /* 0x0000000000027919 */ /* 0x000e2e0000002100 */
[----:B------:R-:W0:Y:S01]  /*0020*/  S2UR UR4, SR_CTAID.X ;  /* 0x00000000000479c3 */ /* 0x000e220000002500 */
[----:B------:R-:W1:Y:S07]  /*0030*/  LDCU UR8, c[0x0][0x388] ;  /* 0x00007100ff0877ac */ /* 0x000e6e0008000800 */
[----:B------:R-:W0:Y:S01]  /*0040*/  LDC R13, c[0x0][0x360] ;  /* 0x0000d800ff0d7b82 */ /* 0x000e220000000800 */
[----:B------:R-:W2:Y:S01]  /*0050*/  LDCU UR5, c[0x0][0x370] ;  /* 0x00006e00ff0577ac */ /* 0x000ea20008000800 */
[----:B0-----:R-:W-:-:S05]  /*0060*/  IMAD R7, R13, UR4, R2 ;  /* 0x000000040d077c24 */ /* 0x001fca000f8e0202 */
[----:B-1----:R-:W-:-:S13]  /*0070*/  ISETP.GE.AND P0, PT, R7, UR8, PT ;  /* 0x0000000807007c0c */ /* 0x002fda000bf06270 */
[----:B--2---:R-:W-:Y:S05]  /*0080*/  @P0 EXIT ;  /* 0x000000000000094d */ /* 0x004fea0003800000 */
[----:B------:R-:W-:Y:S01]  /*0090*/  IMAD R0, R13, UR5, RZ ;  /* 0x000000050d007c24 */ /* 0x000fe2000f8e02ff */
[----:B------:R-:W0:Y:S01]  /*00a0*/  LDCU.64 UR6, c[0x0][0x358] ;  /* 0x00006b00ff0677ac */ /* 0x000e220008000a00 */
[----:B------:R-:W-:Y:S02]  /*00b0*/  BSSY.RECONVERGENT B0, `(.L_x_0) ;  /* 0x0000031000007945 */ /* 0x000fe40003800200 */
[----:B------:R-:W1:Y:S01]  /*00c0*/  I2F.U32.RP R10, R0 ;  /* 0x00000000000a7306 */ /* 0x000e620000209000 */
[C---:B------:R-:W-:Y:S01]  /*00d0*/  IMAD.IADD R6, R0.reuse, 0x1, R7 ;  /* 0x0000000100067824 */ /* 0x040fe200078e0207 */
[----:B------:R-:W-:Y:S02]  /*00e0*/  IADD3 R11, PT, PT, RZ, -R0, RZ ;  /* 0x80000000ff0b7210 */ /* 0x000fe40007ffe0ff */
[----:B------:R-:W-:Y:S02]  /*00f0*/  ISETP.NE.U32.AND P2, PT, R0, RZ, PT ;  /* 0x000000ff0000720c */ /* 0x000fe40003f45070 */
[----:B------:R-:W-:-:S02]  /*0100*/  ISETP.GE.AND P0, PT, R6, UR8, PT ;  /* 0x0000000806007c0c */ /* 0x000fc4000bf06270 */
[----:B------:R-:W-:Y:S02]  /*0110*/  VIMNMX R9, PT, PT, R6, UR8, !PT ;  /* 0x0000000806097c48 */ /* 0x000fe4000ffe0100 */
[----:B------:R-:W-:-:S04]  /*0120*/  SEL R8, RZ, 0x1, P0 ;  /* 0x00000001ff087807 */ /* 0x000fc80000000000 */
[----:B------:R-:W-:Y:S01]  /*0130*/  IADD3 R9, PT, PT, R9, -R6, -R8 ;  /* 0x8000000609097210 */ /* 0x000fe20007ffe808 */
[----:B-1----:R-:W1:Y:S02]  /*0140*/  MUFU.RCP R10, R10 ;  /* 0x0000000a000a7308 */ /* 0x002e640000001000 */
[----:B-1----:R-:W-:-:S06]  /*0150*/  IADD3 R4, PT, PT, R10, 0xffffffe, RZ ;  /* 0x0ffffffe0a047810 */ /* 0x002fcc0007ffe0ff */
[----:B------:R1:W2:Y:S02]  /*0160*/  F2I.FTZ.U32.TRUNC.NTZ R5, R4 ;  /* 0x0000000400057305 */ /* 0x0002a4000021f000 */
[----:B-1----:R-:W-:Y:S02]  /*0170*/  HFMA2 R4, -RZ, RZ, 0, 0 ;  /* 0x00000000ff047431 */ /* 0x002fe400000001ff */
[----:B--2---:R-:W-:-:S04]  /*0180*/  IMAD R11, R11, R5, RZ ;  /* 0x000000050b0b7224 */ /* 0x004fc800078e02ff */
[----:B------:R-:W-:-:S06]  /*0190*/  IMAD.HI.U32 R10, R5, R11, R4 ;  /* 0x0000000b050a7227 */ /* 0x000fcc00078e0004 */
[----:B------:R-:W-:-:S04]  /*01a0*/  IMAD.HI.U32 R11, R10, R9, RZ ;  /* 0x000000090a0b7227 */ /* 0x000fc800078e00ff */
[----:B------:R-:W-:-:S04]  /*01b0*/  IMAD.MOV R4, RZ, RZ, -R11 ;  /* 0x000000ffff047224 */ /* 0x000fc800078e0a0b */
[----:B------:R-:W-:Y:S02]  /*01c0*/  IMAD R9, R0, R4, R9 ;  /* 0x0000000400097224 */ /* 0x000fe400078e0209 */
[----:B------:R-:W1:Y:S03]  /*01d0*/  LDC.64 R4, c[0x0][0x380] ;  /* 0x0000e000ff047b82 */ /* 0x000e660000000a00 */
[----:B------:R-:W-:-:S13]  /*01e0*/  ISETP.GE.U32.AND P0, PT, R9, R0, PT ;  /* 0x000000000900720c */ /* 0x000fda0003f06070 */
[----:B------:R-:W-:Y:S01]  /*01f0*/  @P0 IADD3 R9, PT, PT, -R0, R9, RZ ;  /* 0x0000000900090210 */ /* 0x000fe20007ffe1ff */
[----:B------:R-:W-:-:S03]  /*0200*/  @P0 VIADD R11, R11, 0x1 ;  /* 0x000000010b0b0836 */ /* 0x000fc60000000000 */
[----:B------:R-:W-:-:S13]  /*0210*/  ISETP.GE.U32.AND P1, PT, R9, R0, PT ;  /* 0x000000000900720c */ /* 0x000fda0003f26070 */
[----:B------:R-:W-:Y:S02]  /*0220*/  @P1 IADD3 R11, PT, PT, R11, 0x1, RZ ;  /* 0x000000010b0b1810 */ /* 0x000fe40007ffe0ff */
[----:B------:R-:W-:-:S05]  /*0230*/  @!P2 LOP3.LUT R11, RZ, R0, RZ, 0x33, !PT ;  /* 0x00000000ff0ba212 */ /* 0x000fca00078e33ff */
[----:B------:R-:W-:-:S05]  /*0240*/  IMAD.IADD R6, R8, 0x1, R11 ;  /* 0x0000000108067824 */ /* 0x000fca00078e020b */
[C---:B------:R-:W-:Y:S02]  /*0250*/  LOP3.LUT R8, R6.reuse, 0x3, RZ, 0xc0, !PT ;  /* 0x0000000306087812 */ /* 0x040fe400078ec0ff */
[----:B------:R-:W-:Y:S02]  /*0260*/  ISETP.GE.U32.AND P0, PT, R6, 0x3, PT ;  /* 0x000000030600780c */ /* 0x000fe40003f06070 */
[----:B------:R-:W-:-:S13]  /*0270*/  ISETP.NE.AND P1, PT, R8, 0x3, PT ;  /* 0x000000030800780c */ /* 0x000fda0003f25270 */
[----:B01----:R-:W-:Y:S05]  /*0280*/  @!P1 BRA `(.L_x_1) ;  /* 0x00000000004c9947 */ /* 0x003fea0003800000 */
[----:B------:R-:W0:Y:S01]  /*0290*/  LDCU.64 UR10, c[0x0][0x380] ;  /* 0x00007000ff0a77ac */ /* 0x000e220008000a00 */
[----:B------:R-:W-:Y:S01]  /*02a0*/  MOV R3, RZ ;  /* 0x000000ff00037202 */ /* 0x000fe20000000f00 */
[----:B------:R-:W-:Y:S02]  /*02b0*/  VIADD R6, R6, 0x1 ;  /* 0x0000000106067836 */ /* 0x000fe40000000000 */
[----:B------:R-:W-:-:S03]  /*02c0*/  IMAD.WIDE.U32 R2, R13, UR4, R2 ;  /* 0x000000040d027c25 */ /* 0x000fc6000f8e0002 */
[----:B------:R-:W-:-:S04]  /*02d0*/  LOP3.LUT R6, R6, 0x3, RZ, 0xc0, !PT ;  /* 0x0000000306067812 */ /* 0x000fc800078ec0ff */
[----:B------:R-:W-:Y:S02]  /*02e0*/  IADD3 R6, PT, PT, -R6, RZ, RZ ;  /* 0x000000ff06067210 */ /* 0x000fe40007ffe1ff */
[----:B0-----:R-:W-:-:S04]  /*02f0*/  LEA R10, P1, R2, UR10, 0x2 ;  /* 0x0000000a020a7c11 */ /* 0x001fc8000f8210ff */
[----:B------:R-:W-:-:S09]  /*0300*/  LEA.HI.X R3, R2, UR11, R3, 0x2, P1 ;  /* 0x0000000b02037c11 */ /* 0x000fd200088f1403 */
.L_x_2:
[----:B0-----:R-:W-:Y:S01]  /*0310*/  IMAD.MOV.U32 R8, RZ, RZ, R10 ;  /* 0x000000ffff087224 */ /* 0x001fe200078e000a */
[----:B------:R-:W-:-:S05]  /*0320*/  MOV R9, R3 ;  /* 0x0000000300097202 */ /* 0x000fca0000000f00 */
[----:B------:R-:W2:Y:S01]  /*0330*/  LDG.E R2, desc[UR6][R8.64] ;  /* 0x0000000608027981 */ /* 0x000ea2000c1e1900 */
[----:B------:R-:W-:Y:S02]  /*0340*/  VIADD R6, R6, 0x1 ;  /* 0x0000000106067836 */ /* 0x000fe40000000000 */
[----:B------:R-:W-:-:S03]  /*0350*/  IMAD.IADD R7, R0, 0x1, R7 ;  /* 0x0000000100077824 */ /* 0x000fc600078e0207 */
[----:B------:R-:W-:Y:S01]  /*0360*/  ISETP.NE.AND P1, PT, R6, RZ, PT ;  /* 0x000000ff0600720c */ /* 0x000fe20003f25270 */
[----:B--2---:R-:W-:Y:S01]  /*0370*/  FMUL R11, R2, 1.5 ;  /* 0x3fc00000020b7820 */ /* 0x004fe20000400000 */
[----:B------:R-:W-:-:S04]  /*0380*/  IMAD.WIDE.U32 R2, R0, 0x4, R8 ;  /* 0x0000000400027825 */ /* 0x000fc800078e0008 */
[----:B------:R0:W-:Y:S01]  /*0390*/  STG.E desc[UR6][R8.64], R11 ;  /* 0x0000000b08007986 */ /* 0x0001e2000c101906 */
[----:B------:R-:W-:-:S06]  /*03a0*/  MOV R10, R2 ;  /* 0x00000002000a7202 */ /* 0x000fcc0000000f00 */
[----:B------:R-:W-:Y:S05]  /*03b0*/  @P1 BRA `(.L_x_2) ;  /* 0xfffffffc00d41947 */ /* 0x000fea000383ffff */
.L_x_1:
[----:B------:R-:W-:Y:S05]  /*03c0*/  BSYNC.RECONVERGENT B0 ;  /* 0x0000000000007941 */ /* 0x000fea0003800200 */
.L_x_0:
[----:B------:R-:W-:Y:S05]  /*03d0*/  @!P0 EXIT ;  /* 0x000000000000894d */ /* 0x000fea0003800000 */
.L_x_3:
[----:B-1----:R-:W-:-:S05]  /*03e0*/  IMAD.WIDE.U32 R2, R7, 0x4, R4 ;  /* 0x0000000407027825 */ /* 0x002fca00078e0004 */
[----:B------:R-:W2:Y:S01]  /*03f0*/  LDG.E R6, desc[UR6][R2.64] ;  /* 0x0000000602067981 */ /* 0x000ea2000c1e1900 */
[----:B------:R-:W-:-:S05]  /*0400*/  IADD3 R13, PT, PT, R0, R7, RZ ;  /* 0x00000007000d7210 */ /* 0x000fca0007ffe0ff */
[----:B0-----:R-:W-:-:S04]  /*0410*/  IMAD.WIDE.U32 R8, R13, 0x4, R4 ;  /* 0x000000040d087825 */ /* 0x001fc800078e0004 */
[----:B--2---:R-:W-:-:S05]  /*0420*/  FMUL R7, R6, 1.5 ;  /* 0x3fc0000006077820 */ /* 0x004fca0000400000 */
[----:B------:R0:W-:Y:S04]  /*0430*/  STG.E desc[UR6][R2.64], R7 ;  /* 0x0000000702007986 */ /* 0x0001e8000c101906 */
[----:B------:R-:W2:Y:S01]  /*0440*/  LDG.E R6, desc[UR6][R8.64] ;  /* 0x0000000608067981 */ /* 0x000ea2000c1e1900 */
[----:B------:R-:W-:-:S04]  /*0450*/  IMAD.IADD R13, R0, 0x1, R13 ;  /* 0x00000001000d7824 */ /* 0x000fc800078e020d */
[----:B------:R-:W-:-:S04]  /*0460*/  IMAD.WIDE.U32 R10, R13, 0x4, R4 ;  /* 0x000000040d0a7825 */ /* 0x000fc800078e0004 */
[----:B--2---:R-:W-:-:S05]  /*0470*/  FMUL R15, R6, 1.5 ;  /* 0x3fc00000060f7820 */ /* 0x004fca0000400000 */
[----:B------:R1:W-:Y:S04]  /*0480*/  STG.E desc[UR6][R8.64], R15 ;  /* 0x0000000f08007986 */ /* 0x0003e8000c101906 */
[----:B------:R-:W2:Y:S01]  /*0490*/  LDG.E R6, desc[UR6][R10.64] ;  /* 0x000000060a067981 */ /* 0x000ea2000c1e1900 */
[----:B------:R-:W-:-:S05]  /*04a0*/  IADD3 R19, PT, PT, R0, R13, RZ ;  /* 0x0000000d00137210 */ /* 0x000fca0007ffe0ff */
[----:B------:R-:W-:-:S04]  /*04b0*/  IMAD.WIDE.U32 R12, R19, 0x4, R4 ;  /* 0x00000004130c7825 */ /* 0x000fc800078e0004 */
[----:B--2---:R-:W-:-:S05]  /*04c0*/  FMUL R17, R6, 1.5 ;  /* 0x3fc0000006117820 */ /* 0x004fca0000400000 */
[----:B------:R1:W-:Y:S04]  /*04d0*/  STG.E desc[UR6][R10.64], R17 ;  /* 0x000000110a007986 */ /* 0x0003e8000c101906 */
[----:B0-----:R-:W2:Y:S01]  /*04e0*/  LDG.E R2, desc[UR6][R12.64] ;  /* 0x000000060c027981 */ /* 0x001ea2000c1e1900 */
[----:B------:R-:W-:-:S05]  /*04f0*/  IMAD.IADD R7, R0, 0x1, R19 ;  /* 0x0000000100077824 */ /* 0x000fca00078e0213 */
[----:B------:R-:W-:Y:S01]  /*0500*/  ISETP.GE.AND P0, PT, R7, UR8, PT ;  /* 0x0000000807007c0c */ /* 0x000fe2000bf06270 */
[----:B--2---:R-:W-:-:S05]  /*0510*/  FMUL R3, R2, 1.5 ;  /* 0x3fc0000002037820 */ /* 0x004fca0000400000 */
[----:B------:R1:W-:Y:S07]  /*0520*/  STG.E desc[UR6][R12.64], R3 ;  /* 0x000000030c007986 */ /* 0x0003ee000c101906 */
[----:B------:R-:W-:Y:S05]  /*0530*/  @!P0 BRA `(.L_x_3) ;  /* 0xfffffffc00a88947 */ /* 0x000fea000383ffff */
[----:B------:R-:W-:Y:S05]  /*0540*/  EXIT ;  /* 0x000000000000794d */ /* 0x000fea0003800000 */
.L_x_4:
[----:B------:R-:W-:-:S00]  /*0550*/  BRA `(.L_x_4) ;  /* 0xfffffffc00fc7947 */ /* 0x000fc0000383ffff */
[----:B------:R-:W-:-:S00]  /*0560*/  NOP ;  /* 0x0000000000007918 */ /* 0x000fc00000000000 */
        /* <DEDUP_REMOVED lines=9> */
.L_x_10:


//--------------------- .text._Z11cuda_simplePfi  --------------------------
	.section	.text._Z11cuda_simplePfi,"ax",@progbits
	.align	128
        .global         _Z11cuda_simplePfi
        .type           _Z11cuda_simplePfi,@function
        .size           _Z11cuda_simplePfi,(.L_x_11 - _Z11cuda_simplePfi)
        .other          _Z11cuda_simplePfi,@"STO_CUDA_ENTRY STV_DEFAULT"
_Z11cuda_simplePfi:
.text._Z11cuda_simplePfi:
[----:B------:R-:W-:Y:S08]  /*0000*/  LDC R1, c[0x0][0x37c] ;  /* 0x0000df00ff017b82 */ /* 0x000ff00000000800 */
[----:B------:R-:W0:Y:S02]  /*0010*/  LDC R10, c[0x0][0x388] ;  /* 0x0000e200ff0a7b82 */ /* 0x000e240000000800 */
[----:B0-----:R-:W-:-:S13]  /*0020*/  ISETP.GE.AND P0, PT, R10, 0x1, PT ;  /* 0x000000010a00780c */ /* 0x001fda0003f06270 */
[----:B------:R-:W-:Y:S05]  /*0030*/  @!P0 EXIT ;  /* 0x000000000000894d */ /* 0x000fea0003800000 */
[C---:B------:R-:W-:Y:S01]  /*0040*/  ISETP.GE.U32.AND P1, PT, R10.reuse, 0x8, PT ;  /* 0x000000080a00780c */ /* 0x040fe20003f26070 */
[----:B------:R-:W0:Y:S01]  /*0050*/  LDCU.64 UR10, c[0x0][0x358] ;  /* 0x00006b00ff0a77ac */ /* 0x000e220008000a00 */
[----:B------:R-:W-:Y:S01]  /*0060*/  LOP3.LUT R6, R10, 0x7, RZ, 0xc0, !PT ;  /* 0x000000070a067812 */ /* 0x000fe200078ec0ff */
[----:B------:R-:W-:-:S03]  /*0070*/  IMAD.MOV.U32 R0, RZ, RZ, RZ ;  /* 0x000000ffff007224 */ /* 0x000fc600078e00ff */
[----:B------:R-:W-:-:S07]  /*0080*/  ISETP.NE.AND P0, PT, R6, RZ, PT ;  /* 0x000000ff0600720c */ /* 0x000fce0003f05270 */
[----:B------:R-:W-:Y:S06]  /*0090*/  @!P1 BRA `(.L_x_5) ;  /* 0x0000000000949947 */ /* 0x000fec0003800000 */
[----:B------:R-:W1:Y:S01]  /*00a0*/  LDCU.64 UR4, c[0x0][0x380] ;  /* 0x00007000ff0477ac */ /* 0x000e620008000a00 */
[----:B------:R-:W-:Y:S01]  /*00b0*/  LOP3.LUT R0, R10, 0x7ffffff8, RZ, 0xc0, !PT ;  /* 0x7ffffff80a007812 */ /* 0x000fe200078ec0ff */
[----:B-1----:R-:W-:-:S04]  /*00c0*/  UIADD3 UR4, UP0, UPT, UR4, 0x10, URZ ;  /* 0x0000001004047890 */ /* 0x002fc8000ff1e0ff */
[----:B------:R-:W-:Y:S02]  /*00d0*/  UIADD3.X UR5, UPT, UPT, URZ, UR5, URZ, UP0, !UPT ;  /* 0x00000005ff057290 */ /* 0x000fe400087fe4ff */
[----:B------:R-:W-:Y:S01]  /*00e0*/  IMAD.U32 R4, RZ, RZ, UR4 ;  /* 0x00000004ff047e24 */ /* 0x000fe2000f8e00ff */
[----:B------:R-:W-:-:S03]  /*00f0*/  UMOV UR4, URZ ;  /* 0x000000ff00047c82 */ /* 0x000fc60008000000 */
[----:B------:R-:W-:-:S07]  /*0100*/  IMAD.U32 R5, RZ, RZ, UR5 ;  /* 0x00000005ff057e24 */ /* 0x000fce000f8e00ff */
.L_x_6:
[----:B------:R-:W-:Y:S01]  /*0110*/  UIADD3 UR5, UPT, UPT, UR4, 0x1, URZ ;  /* 0x0000000104057890 */ /* 0x000fe2000fffe0ff */
[----:B-1----:R-:W-:Y:S01]  /*0120*/  IMAD.MOV.U32 R3, RZ, RZ, R5 ;  /* 0x000000ffff037224 */ /* 0x002fe200078e0005 */
[----:B------:R-:W-:Y:S02]  /*0130*/  UIADD3 UR6, UPT, UPT, UR4, 0x2, URZ ;  /* 0x0000000204067890 */ /* 0x000fe4000fffe0ff */
[----:B------:R-:W-:Y:S01]  /*0140*/  I2FP.F32.U32 R5, UR4 ;  /* 0x0000000400057c45 */ /* 0x000fe20008201000 */
[----:B------:R-:W-:Y:S01]  /*0150*/  UIADD3 UR7, UPT, UPT, UR4, 0x3, URZ ;  /* 0x0000000304077890 */ /* 0x000fe2000fffe0ff */
[----:B------:R-:W-:Y:S01]  /*0160*/  IMAD.MOV.U32 R2, RZ, RZ, R4 ;  /* 0x000000ffff027224 */ /* 0x000fe200078e0004 */
[----:B------:R-:W-:Y:S01]  /*0170*/  I2FP.F32.U32 R7, UR5 ;  /* 0x0000000500077c45 */ /* 0x000fe20008201000 */
[----:B------:R-:W-:Y:S01]  /*0180*/  UIADD3 UR8, UPT, UPT, UR4, 0x4, URZ ;  /* 0x0000000404087890 */ /* 0x000fe2000fffe0ff */
[----:B------:R-:W-:Y:S01]  /*0190*/  I2FP.F32.U32 R9, UR6 ;  /* 0x0000000600097c45 */ /* 0x000fe20008201000 */
[----:B------:R-:W-:Y:S01]  /*01a0*/  UIADD3 UR5, UPT, UPT, UR4, 0x5, URZ ;  /* 0x0000000504057890 */ /* 0x000fe2000fffe0ff */
[----:B------:R-:W-:Y:S01]  /*01b0*/  I2FP.F32.U32 R11, UR7 ;  /* 0x00000007000b7c45 */ /* 0x000fe20008201000 */
[----:B------:R-:W-:Y:S01]  /*01c0*/  UIADD3 UR6, UPT, UPT, UR4, 0x6, URZ ;  /* 0x0000000604067890 */ /* 0x000fe2000fffe0ff */
[----:B------:R-:W-:Y:S01]  /*01d0*/  IADD3 R4, P2, PT, R2, 0x20, RZ ;  /* 0x0000002002047810 */ /* 0x000fe20007f5e0ff */
[----:B------:R-:W-:Y:S01]  /*01e0*/  UIADD3 UR9, UPT, UPT, UR4, 0x7, URZ ;  /* 0x0000000704097890 */ /* 0x000fe2000fffe0ff */
[----:B------:R-:W-:Y:S01]  /*01f0*/  I2FP.F32.U32 R13, UR8 ;  /* 0x00000008000d7c45 */ /* 0x000fe20008201000 */
[----:B------:R-:W-:Y:S01]  /*0200*/  UIADD3 UR4, UPT, UPT, UR4, 0x8, URZ ;  /* 0x0000000804047890 */ /* 0x000fe2000fffe0ff */
[----:B------:R-:W-:Y:S01]  /*0210*/  I2FP.F32.U32 R15, UR5 ;  /* 0x00000005000f7c45 */ /* 0x000fe20008201000 */
[----:B0-----:R0:W-:Y:S01]  /*0220*/  STG.E desc[UR10][R2.64+-0x10], R5 ;  /* 0xfffff00502007986 */ /* 0x0011e2000c10190a */
[----:B------:R-:W-:-:S02]  /*0230*/  I2FP.F32.U32 R17, UR6 ;  /* 0x0000000600117c45 */ /* 0x000fc40008201000 */
[----:B------:R-:W-:Y:S01]  /*0240*/  I2FP.F32.U32 R19, UR9 ;  /* 0x0000000900137c45 */ /* 0x000fe20008201000 */
[----:B------:R1:W-:Y:S01]  /*0250*/  STG.E desc[UR10][R2.64+-0xc], R7 ;  /* 0xfffff40702007986 */ /* 0x0003e2000c10190a */
[----:B------:R-:W-:-:S03]  /*0260*/  ISETP.NE.AND P1, PT, R0, UR4, PT ;  /* 0x0000000400007c0c */ /* 0x000fc6000bf25270 */
[----:B------:R1:W-:Y:S04]  /*0270*/  STG.E desc[UR10][R2.64+-0x8], R9 ;  /* 0xfffff80902007986 */ /* 0x0003e8000c10190a */
[----:B------:R1:W-:Y:S01]  /*0280*/  STG.E desc[UR10][R2.64+-0x4], R11 ;  /* 0xfffffc0b02007986 */ /* 0x0003e2000c10190a */
[----:B0-----:R-:W-:-:S03]  /*0290*/  IMAD.X R5, RZ, RZ, R3, P2 ;  /* 0x000000ffff057224 */ /* 0x001fc600010e0603 */
[----:B------:R1:W-:Y:S04]  /*02a0*/  STG.E desc[UR10][R2.64], R13 ;  /* 0x0000000d02007986 */ /* 0x0003e8000c10190a */
[----:B------:R1:W-:Y:S04]  /*02b0*/  STG.E desc[UR10][R2.64+0x4], R15 ;  /* 0x0000040f02007986 */ /* 0x0003e8000c10190a */
[----:B------:R1:W-:Y:S04]  /*02c0*/  STG.E desc[UR10][R2.64+0x8], R17 ;  /* 0x0000081102007986 */ /* 0x0003e8000c10190a */
[----:B------:R1:W-:Y:S01]  /*02d0*/  STG.E desc[UR10][R2.64+0xc], R19 ;  /* 0x00000c1302007986 */ /* 0x0003e2000c10190a */
[----:B------:R-:W-:Y:S05]  /*02e0*/  @P1 BRA `(.L_x_6) ;  /* 0xfffffffc00881947 */ /* 0x000fea000383ffff */
.L_x_5:
[----:B0-----:R-:W-:Y:S05]  /*02f0*/  @!P0 EXIT ;  /* 0x000000000000894d */ /* 0x001fea0003800000 */
[----:B------:R-:W-:Y:S02]  /*0300*/  ISETP.GE.U32.AND P0, PT, R6, 0x4, PT ;  /* 0x000000040600780c */ /* 0x000fe40003f06070 */
[----:B------:R-:W-:-:S04]  /*0310*/  LOP3.LUT R12, R10, 0x3, RZ, 0xc0, !PT ;  /* 0x000000030a0c7812 */ /* 0x000fc800078ec0ff */
[----:B------:R-:W-:-:S07]  /*0320*/  ISETP.NE.AND P1, PT, R12, RZ, PT ;  /* 0x000000ff0c00720c */ /* 0x000fce0003f25270 */
[----:B------:R-:W-:Y:S06]  /*0330*/  @!P0 BRA `(.L_x_7) ;  /* 0x0000000000388947 */ /* 0x000fec0003800000 */
[----:B-1----:R-:W0:Y:S01]  /*0340*/  LDC.64 R2, c[0x0][0x380] ;  /* 0x0000e000ff027b82 */ /* 0x002e220000000a00 */
[C---:B------:R-:W-:Y:S01]  /*0350*/  VIADD R4, R0.reuse, 0x1 ;  /* 0x0000000100047836 */ /* 0x040fe20000000000 */
[----:B------:R-:W-:Y:S01]  /*0360*/  I2FP.F32.U32 R5, R0 ;  /* 0x0000000000057245 */ /* 0x000fe20000201000 */
[C---:B------:R-:W-:Y:S02]  /*0370*/  VIADD R6, R0.reuse, 0x2 ;  /* 0x0000000200067836 */ /* 0x040fe40000000000 */
[C---:B------:R-:W-:Y:S01]  /*0380*/  VIADD R8, R0.reuse, 0x3 ;  /* 0x0000000300087836 */ /* 0x040fe20000000000 */
[----:B------:R-:W-:Y:S02]  /*0390*/  I2FP.F32.U32 R7, R4 ;  /* 0x0000000400077245 */ /* 0x000fe40000201000 */
[----:B------:R-:W-:Y:S02]  /*03a0*/  I2FP.F32.U32 R9, R6 ;  /* 0x0000000600097245 */ /* 0x000fe40000201000 */
[----:B------:R-:W-:Y:S01]  /*03b0*/  I2FP.F32.U32 R11, R8 ;  /* 0x00000008000b7245 */ /* 0x000fe20000201000 */
[----:B0-----:R-:W-:-:S04]  /*03c0*/  IMAD.WIDE.U32 R2, R0, 0x4, R2 ;  /* 0x0000000400027825 */ /* 0x001fc800078e0002 */
[----:B------:R-:W-:Y:S01]  /*03d0*/  VIADD R0, R0, 0x4 ;  /* 0x0000000400007836 */ /* 0x000fe20000000000 */
[----:B------:R0:W-:Y:S04]  /*03e0*/  STG.E desc[UR10][R2.64], R5 ;  /* 0x0000000502007986 */ /* 0x0001e8000c10190a */
[----:B------:R0:W-:Y:S04]  /*03f0*/  STG.E desc[UR10][R2.64+0x4], R7 ;  /* 0x0000040702007986 */ /* 0x0001e8000c10190a */
[----:B------:R0:W-:Y:S04]  /*0400*/  STG.E desc[UR10][R2.64+0x8], R9 ;  /* 0x0000080902007986 */ /* 0x0001e8000c10190a */
[----:B------:R0:W-:Y:S02]  /*0410*/  STG.E desc[UR10][R2.64+0xc], R11 ;  /* 0x00000c0b02007986 */ /* 0x0001e4000c10190a */
.L_x_7:
[----:B------:R-:W-:Y:S05]  /*0420*/  @!P1 EXIT ;  /* 0x000000000000994d */ /* 0x000fea0003800000 */
[----:B------:R-:W-:Y:S02]  /*0430*/  ISETP.NE.AND P0, PT, R12, 0x1, PT ;  /* 0x000000010c00780c */ /* 0x000fe40003f05270 */
[----:B01----:R-:W-:-:S04]  /*0440*/  LOP3.LUT R2, R10, 0x1, RZ, 0xc0, !PT ;  /* 0x000000010a027812 */ /* 0x003fc800078ec0ff */
[----:B------:R-:W-:-:S07]  /*0450*/  ISETP.NE.U32.AND P1, PT, R2, 0x1, PT ;  /* 0x000000010200780c */ /* 0x000fce0003f25070 */
[----:B------:R-:W-:Y:S06]  /*0460*/  @!P0 BRA `(.L_x_8) ;  /* 0x0000000000208947 */ /* 0x000fec0003800000 */
[----:B------:R-:W0:Y:S01]  /*0470*/  LDC.64 R2, c[0x0][0x380] ;  /* 0x0000e000ff027b82 */ /* 0x000e220000000a00 */
[----:B------:R-:W-:Y:S01]  /*0480*/  VIADD R4, R0, 0x1 ;  /* 0x0000000100047836 */ /* 0x000fe20000000000 */
[----:B------:R-:W-:-:S04]  /*0490*/  I2FP.F32.U32 R5, R0 ;  /* 0x0000000000057245 */ /* 0x000fc80000201000 */
[----:B------:R-:W-:Y:S01]  /*04a0*/  I2FP.F32.U32 R7, R4 ;  /* 0x0000000400077245 */ /* 0x000fe20000201000 */
[----:B0-----:R-:W-:-:S04]  /*04b0*/  IMAD.WIDE.U32 R2, R0, 0x4, R2 ;  /* 0x0000000400027825 */ /* 0x001fc800078e0002 */
[----:B------:R-:W-:Y:S01]  /*04c0*/  VIADD R0, R0, 0x2 ;  /* 0x0000000200007836 */ /* 0x000fe20000000000 */
[----:B------:R0:W-:Y:S04]  /*04d0*/  STG.E desc[UR10][R2.64], R5 ;  /* 0x0000000502007986 */ /* 0x0001e8000c10190a */
[----:B------:R0:W-:Y:S02]  /*04e0*/  STG.E desc[UR10][R2.64+0x4], R7 ;  /* 0x0000040702007986 */ /* 0x0001e4000c10190a */
.L_x_8:
[----:B------:R-:W-:Y:S05]  /*04f0*/  @P1 EXIT ;  /* 0x000000000000194d */ /* 0x000fea0003800000 */
[----:B0-----:R-:W0:Y:S01]  /*0500*/  LDC.64 R2, c[0x0][0x380] ;  /* 0x0000e000ff027b82 */ /* 0x001e220000000a00 */
[----:B------:R-:W-:Y:S01]  /*0510*/  I2FP.F32.U32 R5, R0 ;  /* 0x0000000000057245 */ /* 0x000fe20000201000 */
[----:B0-----:R-:W-:-:S05]  /*0520*/  IMAD.WIDE.U32 R2, R0, 0x4, R2 ;  /* 0x0000000400027825 */ /* 0x001fca00078e0002 */
[----:B------:R-:W-:Y:S01]  /*0530*/  STG.E desc[UR10][R2.64], R5 ;  /* 0x0000000502007986 */ /* 0x000fe2000c10190a */
[----:B------:R-:W-:Y:S05]  /*0540*/  EXIT ;  /* 0x000000000000794d */ /* 0x000fea0003800000 */
.L_x_9:
        /* <DEDUP_REMOVED lines=11> */
.L_x_11:


//--------------------- .nv.shared.reserved.0     --------------------------
	.section	.nv.shared.reserved.0,"aw",@nobits
	.weak		__nv_reservedSMEM_offset_0_alias
	.size		__nv_reservedSMEM_offset_0_alias, 0, 64
	.other		__nv_reservedSMEM_offset_0_alias,@"STO_CUDA_RESERVED_SHARED STV_DEFAULT"
__nv_reservedSMEM_offset_0_alias:
	.zero		0
	.zero		64


//--------------------- .nv.constant0._Z21cuda_process_parallelPfi --------------------------
	.section	.nv.constant0._Z21cuda_process_parallelPfi,"a",@progbits
	.sectionflags	@""
	.align	4
.nv.constant0._Z21cuda_process_parallelPfi:
	.zero		908


//--------------------- .nv.constant0._Z11cuda_simplePfi --------------------------
	.section	.nv.constant0._Z11cuda_simplePfi,"a",@progbits
	.sectionflags	@""
	.align	4
.nv.constant0._Z11cuda_simplePfi:
	.zero		908


//--------------------- SYMBOLS --------------------------

	.type		.nv.reservedSmem.offset0,@object
	.size		.nv.reservedSmem.offset0,0x4
